//
// Generated by NVIDIA NVVM Compiler
//
// Compiler Build ID: CL-36424714
// Cuda compilation tools, release 13.0, V13.0.88
// Based on NVVM 20.0.0
//

.version 9.0
.target sm_100
.address_size 64

	// .globl	_Z19playKernelSMPitchedPKhPhmii
// _ZZ19playKernelSMPitchedPKhPhmiiE2ds has been demoted

.visible .entry _Z19playKernelSMPitchedPKhPhmii(
	.param .u64 .ptr .align 1 _Z19playKernelSMPitchedPKhPhmii_param_0,
	.param .u64 .ptr .align 1 _Z19playKernelSMPitchedPKhPhmii_param_1,
	.param .u64 _Z19playKernelSMPitchedPKhPhmii_param_2,
	.param .u32 _Z19playKernelSMPitchedPKhPhmii_param_3,
	.param .u32 _Z19playKernelSMPitchedPKhPhmii_param_4
)
{
	.reg .pred 	%p<15>;
	.reg .b16 	%rs<14>;
	.reg .b32 	%r<44>;
	.reg .b64 	%rd<20>;
	// demoted variable
	.shared .align 1 .b8 _ZZ19playKernelSMPitchedPKhPhmiiE2ds[1156];
	ld.param.u64 	%rd9, [_Z19playKernelSMPitchedPKhPhmii_param_0];
	ld.param.u64 	%rd10, [_Z19playKernelSMPitchedPKhPhmii_param_1];
	ld.param.u64 	%rd8, [_Z19playKernelSMPitchedPKhPhmii_param_2];
	ld.param.u32 	%r8, [_Z19playKernelSMPitchedPKhPhmii_param_3];
	cvta.to.global.u64 	%rd1, %rd10;
	cvta.to.global.u64 	%rd2, %rd9;
	mov.u32 	%r10, %ctaid.x;
	mov.u32 	%r11, %ctaid.y;
	mov.u32 	%r1, %tid.x;
	mov.u32 	%r2, %tid.y;
	shl.b32 	%r12, %r11, 5;
	add.s32 	%r3, %r12, %r2;
	shl.b32 	%r13, %r10, 5;
	add.s32 	%r14, %r13, %r1;
	max.s32 	%r15, %r3, %r14;
	setp.ge.s32 	%p1, %r15, %r8;
	@%p1 bra 	$L__BB0_25;
	add.s32 	%r16, %r3, 1;
	cvt.u64.u32 	%rd11, %r16;
	cvt.u64.u32 	%rd3, %r14;
	mad.lo.s64 	%rd4, %rd8, %rd11, %rd3;
	add.s64 	%rd5, %rd2, %rd4;
	mov.u32 	%r17, _ZZ19playKernelSMPitchedPKhPhmiiE2ds;
	mad.lo.s32 	%r5, %r2, 34, %r17;
	setp.eq.s32 	%p2, %r2, 31;
	@%p2 bra 	$L__BB0_6;
	setp.ne.s32 	%p3, %r2, 0;
	@%p3 bra 	$L__BB0_10;
	cvt.u64.u32 	%rd14, %r3;
	mad.lo.s64 	%rd15, %rd8, %rd14, %rd3;
	add.s64 	%rd6, %rd2, %rd15;
	ld.global.u8 	%rs5, [%rd6+1];
	add.s32 	%r22, %r17, %r1;
	st.shared.u8 	[%r22+1], %rs5;
	setp.eq.s32 	%p6, %r1, 31;
	@%p6 bra 	$L__BB0_13;
	setp.ne.s32 	%p7, %r1, 0;
	@%p7 bra 	$L__BB0_15;
	ld.global.u8 	%rs7, [%rd6];
	st.shared.u8 	[_ZZ19playKernelSMPitchedPKhPhmiiE2ds], %rs7;
	bra.uni 	$L__BB0_12;
$L__BB0_6:
	add.s32 	%r18, %r3, 2;
	cvt.u64.u32 	%rd12, %r18;
	mad.lo.s64 	%rd13, %rd8, %rd12, %rd3;
	add.s64 	%rd7, %rd2, %rd13;
	ld.global.u8 	%rs2, [%rd7+1];
	add.s32 	%r20, %r17, %r1;
	st.shared.u8 	[%r20+1123], %rs2;
	setp.eq.s32 	%p4, %r1, 31;
	@%p4 bra 	$L__BB0_9;
	setp.ne.s32 	%p5, %r1, 0;
	@%p5 bra 	$L__BB0_15;
	ld.global.u8 	%rs4, [%rd7];
	st.shared.u8 	[_ZZ19playKernelSMPitchedPKhPhmiiE2ds+1122], %rs4;
	bra.uni 	$L__BB0_12;
$L__BB0_9:
	ld.global.u8 	%rs3, [%rd7+2];
	st.shared.u8 	[_ZZ19playKernelSMPitchedPKhPhmiiE2ds+1155], %rs3;
	bra.uni 	$L__BB0_14;
$L__BB0_10:
	setp.eq.s32 	%p8, %r1, 31;
	@%p8 bra 	$L__BB0_14;
	setp.ne.s32 	%p9, %r1, 0;
	@%p9 bra 	$L__BB0_15;
$L__BB0_12:
	ld.global.u8 	%rs9, [%rd5];
	st.shared.u8 	[%r5+34], %rs9;
	bra.uni 	$L__BB0_15;
$L__BB0_13:
	ld.global.u8 	%rs6, [%rd6+2];
	st.shared.u8 	[_ZZ19playKernelSMPitchedPKhPhmiiE2ds+33], %rs6;
$L__BB0_14:
	ld.global.u8 	%rs8, [%rd5+2];
	st.shared.u8 	[%r5+67], %rs8;
$L__BB0_15:
	or.b32  	%r23, %r1, %r2;
	and.b32  	%r6, %r23, 992;
	setp.ne.s32 	%p10, %r6, 0;
	@%p10 bra 	$L__BB0_17;
	ld.global.u8 	%rs10, [%rd5+1];
	add.s32 	%r24, %r1, %r5;
	st.shared.u8 	[%r24+35], %rs10;
$L__BB0_17:
	setp.ne.s32 	%p11, %r6, 0;
	bar.sync 	0;
	@%p11 bra 	$L__BB0_25;
	add.s32 	%r25, %r5, %r1;
	ld.shared.u8 	%r26, [%r25];
	ld.shared.u8 	%r27, [%r25+1];
	add.s32 	%r28, %r26, %r27;
	ld.shared.u8 	%r29, [%r25+2];
	add.s32 	%r30, %r28, %r29;
	ld.shared.u8 	%r31, [%r25+34];
	add.s32 	%r32, %r30, %r31;
	ld.shared.u8 	%rs1, [%r25+35];
	cvt.u32.u16 	%r33, %rs1;
	and.b32  	%r34, %r33, 255;
	add.s32 	%r35, %r32, %r34;
	ld.shared.u8 	%r36, [%r25+36];
	add.s32 	%r37, %r35, %r36;
	ld.shared.u8 	%r38, [%r25+68];
	add.s32 	%r39, %r37, %r38;
	ld.shared.u8 	%r40, [%r25+69];
	add.s32 	%r41, %r39, %r40;
	ld.shared.u8 	%r42, [%r25+70];
	add.s32 	%r43, %r41, %r42;
	sub.s32 	%r7, %r43, %r34;
	setp.eq.s32 	%p12, %r7, 3;
	@%p12 bra 	$L__BB0_21;
	setp.ne.s32 	%p13, %r7, 2;
	@%p13 bra 	$L__BB0_22;
	add.s64 	%rd17, %rd1, %rd4;
	st.global.u8 	[%rd17+1], %rs1;
	bra.uni 	$L__BB0_25;
$L__BB0_21:
	add.s64 	%rd16, %rd1, %rd4;
	mov.b16 	%rs11, 1;
	st.global.u8 	[%rd16+1], %rs11;
	bra.uni 	$L__BB0_25;
$L__BB0_22:
	setp.gt.s32 	%p14, %r7, 1;
	@%p14 bra 	$L__BB0_24;
	add.s64 	%rd19, %rd1, %rd4;
	mov.b16 	%rs13, 0;
	st.global.u8 	[%rd19+1], %rs13;
	bra.uni 	$L__BB0_25;
$L__BB0_24:
	add.s64 	%rd18, %rd1, %rd4;
	mov.b16 	%rs12, 0;
	st.global.u8 	[%rd18+1], %rs12;
$L__BB0_25:
	ret;

}


// ===== COMPILED SASS (sm_100) =====

	.target	sm_100

	.elftype	@"ET_EXEC"


//--------------------- .note.nv.tkinfo           --------------------------
	.section	.note.nv.tkinfo,"",@"SHT_NOTE"
	.sectionflags	@"SHF_NOTE_NV_TKINFO"
	.tkinfo
        /*0018*/ 	.word	0x00000002
        /*0030*/ 	.string	""
        /*0030*/ 	.string	"ptxas"
        /*0030*/ 	.string	"Cuda compilation tools, release 13.0, V13.0.88"
        /*0030*/ 	.string	"Build cuda_13.0.r13.0/compiler.36424714_0"
        /*0030*/ 	.string	"-arch sm_100 -m 64 "



//--------------------- .note.nv.cuinfo           --------------------------
	.section	.note.nv.cuinfo,"",@"SHT_NOTE"
	.sectionflags	@"SHF_NOTE_NV_CUINFO"
        /*0018*/ 	.short	0x0002
        /*001a*/ 	.short	0x0064
        /*001c*/ 	.short	0x0082
	.zero		2


//--------------------- .nv.info                  --------------------------
	.section	.nv.info,"",@"SHT_CUDA_INFO"
	.align	4


	//----- nvinfo : EIATTR_REGCOUNT
	.align		4
        /*0000*/ 	.byte	0x04, 0x2f
        /*0002*/ 	.short	(.L_1 - .L_0)
	.align		4
.L_0:
        /*0004*/ 	.word	index@(_Z19playKernelSMPitchedPKhPhmii)
        /*0008*/ 	.word	0x00000010


	//----- nvinfo : EIATTR_FRAME_SIZE
	.align		4
.L_1:
        /*000c*/ 	.byte	0x04, 0x11
        /*000e*/ 	.short	(.L_3 - .L_2)
	.align		4
.L_2:
        /*0010*/ 	.word	index@(_Z19playKernelSMPitchedPKhPhmii)
        /*0014*/ 	.word	0x00000000


	//----- nvinfo : EIATTR_MIN_STACK_SIZE
	.align		4
.L_3:
        /*0018*/ 	.byte	0x04, 0x12
        /*001a*/ 	.short	(.L_5 - .L_4)
	.align		4
.L_4:
        /*001c*/ 	.word	index@(_Z19playKernelSMPitchedPKhPhmii)
        /*0020*/ 	.word	0x00000000
.L_5:


//--------------------- .nv.compat                --------------------------
	.section	.nv.compat,"",@"SHT_CUDA_COMPAT_INFO"
	.align	4
        /*0000*/ 	.byte	0x02, 0x09, 0x00, 0x00, 0x02, 0x02, 0x01, 0x00, 0x02, 0x05, 0x05, 0x00, 0x03, 0x07, 0x01, 0x01
        /*0010*/ 	.byte	0x02, 0x03, 0x00, 0x00, 0x02, 0x06, 0x01, 0x00, 0x04, 0x0b, 0x08, 0x00, 0x09, 0x00, 0x00, 0x00
        /*0020*/ 	.byte	0x00, 0x00, 0x00, 0x00


//--------------------- .nv.info._Z19playKernelSMPitchedPKhPhmii --------------------------
	.section	.nv.info._Z19playKernelSMPitchedPKhPhmii,"",@"SHT_CUDA_INFO"
	.sectionflags	@""
	.align	4


	//----- nvinfo : EIATTR_CUDA_API_VERSION
	.align		4
        /*0000*/ 	.byte	0x04, 0x37
        /*0002*/ 	.short	(.L_7 - .L_6)
.L_6:
        /*0004*/ 	.word	0x00000082


	//----- nvinfo : EIATTR_KPARAM_INFO
	.align		4
.L_7:
        /*0008*/ 	.byte	0x04, 0x17
        /*000a*/ 	.short	(.L_9 - .L_8)
.L_8:
        /*000c*/ 	.word	0x00000000
        /*0010*/ 	.short	0x0004
        /*0012*/ 	.short	0x001c
        /*0014*/ 	.byte	0x00, 0xf0, 0x11, 0x00


	//----- nvinfo : EIATTR_KPARAM_INFO
	.align		4
.L_9:
        /*0018*/ 	.byte	0x04, 0x17
        /*001a*/ 	.short	(.L_11 - .L_10)
.L_10:
        /*001c*/ 	.word	0x00000000
        /*0020*/ 	.short	0x0003
        /*0022*/ 	.short	0x0018
        /*0024*/ 	.byte	0x00, 0xf0, 0x11, 0x00


	//----- nvinfo : EIATTR_KPARAM_INFO
	.align		4
.L_11:
        /*0028*/ 	.byte	0x04, 0x17
        /*002a*/ 	.short	(.L_13 - .L_12)
.L_12:
        /*002c*/ 	.word	0x00000000
        /*0030*/ 	.short	0x0002
        /*0032*/ 	.short	0x0010
        /*0034*/ 	.byte	0x00, 0xf0, 0x21, 0x00


	//----- nvinfo : EIATTR_KPARAM_INFO
	.align		4
.L_13:
        /*0038*/ 	.byte	0x04, 0x17
        /*003a*/ 	.short	(.L_15 - .L_14)
.L_14:
        /*003c*/ 	.word	0x00000000
        /*0040*/ 	.short	0x0001
        /*0042*/ 	.short	0x0008
        /*0044*/ 	.byte	0x00, 0xf5, 0x21, 0x00


	//----- nvinfo : EIATTR_KPARAM_INFO
	.align		4
.L_15:
        /*0048*/ 	.byte	0x04, 0x17
        /*004a*/ 	.short	(.L_17 - .L_16)
.L_16:
        /*004c*/ 	.word	0x00000000
        /*0050*/ 	.short	0x0000
        /*0052*/ 	.short	0x0000
        /*0054*/ 	.byte	0x00, 0xf5, 0x21, 0x00


	//----- nvinfo : EIATTR_SPARSE_MMA_MASK
	.align		4
.L_17:
        /*0058*/ 	.byte	0x03, 0x50
        /*005a*/ 	.short	0x0000


	//----- nvinfo : EIATTR_MAXREG_COUNT
	.align		4
        /*005c*/ 	.byte	0x03, 0x1b
        /*005e*/ 	.short	0x00ff


	//----- nvinfo : EIATTR_NUM_BARRIERS
	.align		4
        /*0060*/ 	.byte	0x02, 0x4c
        /*0062*/ 	.byte	0x01
	.zero		1


	//----- nvinfo : EIATTR_MERCURY_ISA_VERSION
	.align		4
        /*0064*/ 	.byte	0x03, 0x5f
        /*0066*/ 	.short	0x0101


	//----- nvinfo : EIATTR_VRC_CTA_INIT_COUNT
	.align		4
        /*0068*/ 	.byte	0x02, 0x4a
	.zero		1
	.zero		1


	//----- nvinfo : EIATTR_EXIT_INSTR_OFFSETS
	.align		4
        /*006c*/ 	.byte	0x04, 0x1c
        /*006e*/ 	.short	(.L_19 - .L_18)


	//   ....[0]....
.L_18:
        /*0070*/ 	.word	0x000000a0


	//   ....[1]....
        /*0074*/ 	.word	0x000005b0


	//   ....[2]....
        /*0078*/ 	.word	0x00000720


	//   ....[3]....
        /*007c*/ 	.word	0x00000780


	//   ....[4]....
        /*0080*/ 	.word	0x000007d0


	//   ....[5]....
        /*0084*/ 	.word	0x00000840


	//----- nvinfo : EIATTR_CRS_STACK_SIZE
	.align		4
.L_19:
        /*0088*/ 	.byte	0x04, 0x1e
        /*008a*/ 	.short	(.L_21 - .L_20)
.L_20:
        /*008c*/ 	.word	0x00000000


	//----- nvinfo : EIATTR_CBANK_PARAM_SIZE
	.align		4
.L_21:
        /*0090*/ 	.byte	0x03, 0x19
        /*0092*/ 	.short	0x0020


	//----- nvinfo : EIATTR_PARAM_CBANK
	.align		4
        /*0094*/ 	.byte	0x04, 0x0a
        /*0096*/ 	.short	(.L_23 - .L_22)
	.align		4
.L_22:
        /*0098*/ 	.word	index@(.nv.constant0._Z19playKernelSMPitchedPKhPhmii)
        /*009c*/ 	.short	0x0380
        /*009e*/ 	.short	0x0020


	//----- nvinfo : EIATTR_SW_WAR
	.align		4
.L_23:
        /*00a0*/ 	.byte	0x04, 0x36
        /*00a2*/ 	.short	(.L_25 - .L_24)
.L_24:
        /*00a4*/ 	.word	0x00000008
.L_25:


//--------------------- .nv.callgraph             --------------------------
	.section	.nv.callgraph,"",@"SHT_CUDA_CALLGRAPH"
	.align	4
	.sectionentsize	8
	.align		4
        /*0000*/ 	.word	0x00000000
	.align		4
        /*0004*/ 	.word	0xffffffff
	.align		4
        /*0008*/ 	.word	0x00000000
	.align		4
        /*000c*/ 	.word	0xfffffffe
	.align		4
        /*0010*/ 	.word	0x00000000
	.align		4
        /*0014*/ 	.word	0xfffffffd
	.align		4
        /*0018*/ 	.word	0x00000000
	.align		4
        /*001c*/ 	.word	0xfffffffc


//--------------------- .text._Z19playKernelSMPitchedPKhPhmii --------------------------
	.section	.text._Z19playKernelSMPitchedPKhPhmii,"ax",@progbits
	.align	128
        .global         _Z19playKernelSMPitchedPKhPhmii
        .type           _Z19playKernelSMPitchedPKhPhmii,@function
        .size           _Z19playKernelSMPitchedPKhPhmii,(.L_x_13 - _Z19playKernelSMPitchedPKhPhmii)
        .other          _Z19playKernelSMPitchedPKhPhmii,@"STO_CUDA_ENTRY STV_DEFAULT"
_Z19playKernelSMPitchedPKhPhmii:
.text._Z19playKernelSMPitchedPKhPhmii:
[----:B------:R-:W-:Y:S01]  /*0000*/  LDC R1, c[0x0][0x37c] ;  /* 0x0000df00ff017b82 */ /* 0x000fe20000000800 */
[----:B------:R-:W0:Y:S01]  /*0010*/  S2R R0, SR_CTAID.Y ;  /* 0x0000000000007919 */ /* 0x000e220000002600 */
[----:B------:R-:W1:Y:S01]  /*0020*/  LDCU UR4, c[0x0][0x398] ;  /* 0x00007300ff0477ac */ /* 0x000e620008000800 */
[----:B------:R-:W0:Y:S01]  /*0030*/  S2R R9, SR_TID.Y ;  /* 0x0000000000097919 */ /* 0x000e220000002200 */
[----:B------:R-:W2:Y:S01]  /*0040*/  S2R R11, SR_CTAID.X ;  /* 0x00000000000b7919 */ /* 0x000ea20000002500 */
[----:B------:R-:W2:Y:S01]  /*0050*/  S2R R6, SR_TID.X ;  /* 0x0000000000067919 */ /* 0x000ea20000002100 */
[----:B0-----:R-:W-:Y:S02]  /*0060*/  IMAD R13, R0, 0x20, R9 ;  /* 0x00000020000d7824 */ /* 0x001fe400078e0209 */
[----:B--2---:R-:W-:-:S05]  /*0070*/  IMAD R10, R11, 0x20, R6 ;  /* 0x000000200b0a7824 */ /* 0x004fca00078e0206 */
[----:B------:R-:W-:-:S04]  /*0080*/  VIMNMX R0, PT, PT, R13, R10, !PT ;  /* 0x0000000a0d007248 */ /* 0x000fc80007fe0100 */
[----:B-1----:R-:W-:-:S13]  /*0090*/  ISETP.GE.AND P0, PT, R0, UR4, PT ;  /* 0x0000000400007c0c */ /* 0x002fda000bf06270 */
[----:B------:R-:W-:Y:S05]  /*00a0*/  @P0 EXIT ;  /* 0x000000000000094d */ /* 0x000fea0003800000 */
[----:B------:R-:W0:Y:S01]  /*00b0*/  S2UR UR5, SR_CgaCtaId ;  /* 0x00000000000579c3 */ /* 0x000e220000008800 */
[----:B------:R-:W1:Y:S01]  /*00c0*/  LDCU.64 UR8, c[0x0][0x390] ;  /* 0x00007200ff0877ac */ /* 0x000e620008000a00 */
[----:B------:R-:W-:Y:S01]  /*00d0*/  ISETP.NE.AND P0, PT, R9, 0x1f, PT ;  /* 0x0000001f0900780c */ /* 0x000fe20003f05270 */
[----:B------:R-:W-:Y:S01]  /*00e0*/  VIADD R5, R13, 0x1 ;  /* 0x000000010d057836 */ /* 0x000fe20000000000 */
[----:B------:R-:W-:Y:S01]  /*00f0*/  BSSY.RECONVERGENT B1, `(.L_x_0) ;  /* 0x0000040000017945 */ /* 0x000fe20003800200 */
[----:B------:R-:W2:Y:S01]  /*0100*/  LDCU.64 UR10, c[0x0][0x380] ;  /* 0x00007000ff0a77ac */ /* 0x000ea20008000a00 */
[----:B------:R-:W-:Y:S02]  /*0110*/  IMAD.MOV.U32 R11, RZ, RZ, RZ ;  /* 0x000000ffff0b7224 */ /* 0x000fe400078e00ff */
[----:B------:R-:W-:Y:S01]  /*0120*/  BSSY.RELIABLE B0, `(.L_x_1) ;  /* 0x0000035000007945 */ /* 0x000fe20003800100 */
[----:B------:R-:W-:Y:S01]  /*0130*/  UMOV UR4, 0x400 ;  /* 0x0000040000047882 */ /* 0x000fe20000000000 */
[----:B------:R-:W3:Y:S01]  /*0140*/  LDCU.64 UR6, c[0x0][0x358] ;  /* 0x00006b00ff0677ac */ /* 0x000ee20008000a00 */
[----:B-1----:R-:W-:-:S04]  /*0150*/  IMAD.WIDE.U32 R2, R5, UR8, R10 ;  /* 0x0000000805027c25 */ /* 0x002fc8000f8e000a */
[----:B------:R-:W-:Y:S01]  /*0160*/  IMAD R0, R5, UR9, R3 ;  /* 0x0000000905007c24 */ /* 0x000fe2000f8e0203 */
[----:B0-----:R-:W-:Y:S01]  /*0170*/  ULEA UR4, UR5, UR4, 0x18 ;  /* 0x0000000405047291 */ /* 0x001fe2000f8ec0ff */
[----:B--2---:R-:W-:-:S04]  /*0180*/  IADD3 R4, P1, PT, R2, UR10, RZ ;  /* 0x0000000a02047c10 */ /* 0x004fc8000ff3e0ff */
[----:B------:R-:W-:Y:S01]  /*0190*/  IADD3.X R5, PT, PT, R0, UR11, RZ, P1, !PT ;  /* 0x0000000b00057c10 */ /* 0x000fe20008ffe4ff */
[----:B------:R-:W-:-:S04]  /*01a0*/  IMAD.U32 R8, RZ, RZ, UR4 ;  /* 0x00000004ff087e24 */ /* 0x000fc8000f8e00ff */
[----:B------:R-:W-:Y:S01]  /*01b0*/  IMAD R7, R9, 0x22, R8 ;  /* 0x0000002209077824 */ /* 0x000fe200078e0208 */
[----:B---3--:R-:W-:Y:S06]  /*01c0*/  @!P0 BRA `(.L_x_2) ;  /* 0x00000000006c8947 */ /* 0x008fec0003800000 */
[----:B------:R-:W-:-:S13]  /*01d0*/  ISETP.NE.AND P0, PT, R9, RZ, PT ;  /* 0x000000ff0900720c */ /* 0x000fda0003f05270 */
[----:B------:R-:W-:Y:S05]  /*01e0*/  @P0 BRA `(.L_x_3) ;  /* 0x0000000000480947 */ /* 0x000fea0003800000 */
[----:B------:R-:W-:-:S04]  /*01f0*/  IMAD.WIDE.U32 R10, R13, UR8, R10 ;  /* 0x000000080d0a7c25 */ /* 0x000fc8000f8e000a */
[----:B------:R-:W-:Y:S01]  /*0200*/  IMAD R13, R13, UR9, R11 ;  /* 0x000000090d0d7c24 */ /* 0x000fe2000f8e020b */
[----:B------:R-:W-:-:S04]  /*0210*/  IADD3 R10, P0, PT, R10, UR10, RZ ;  /* 0x0000000a0a0a7c10 */ /* 0x000fc8000ff1e0ff */
[----:B------:R-:W-:-:S05]  /*0220*/  IADD3.X R11, PT, PT, R13, UR11, RZ, P0, !PT ;  /* 0x0000000b0d0b7c10 */ /* 0x000fca00087fe4ff */
[----:B------:R-:W2:Y:S01]  /*0230*/  LDG.E.U8 R13, desc[UR6][R10.64+0x1] ;  /* 0x000001060a0d7981 */ /* 0x000ea2000c1e1100 */
[----:B------:R-:W-:-:S13]  /*0240*/  ISETP.NE.AND P0, PT, R6, 0x1f, PT ;  /* 0x0000001f0600780c */ /* 0x000fda0003f05270 */
[----:B------:R-:W-:Y:S05]  /*0250*/  @!P0 BREAK.RELIABLE B0 ;  /* 0x0000000000008942 */ /* 0x000fea0003800100 */
[----:B--2---:R0:W-:Y:S01]  /*0260*/  STS.U8 [R6+UR4+0x1], R13 ;  /* 0x0000010d06007988 */ /* 0x0041e20008000004 */
[----:B------:R-:W-:Y:S05]  /*0270*/  @!P0 BRA `(.L_x_4) ;  /* 0x0000000000188947 */ /* 0x000fea0003800000 */
[----:B------:R-:W-:-:S13]  /*0280*/  ISETP.NE.AND P0, PT, R6, RZ, PT ;  /* 0x000000ff0600720c */ /* 0x000fda0003f05270 */
[----:B------:R-:W-:Y:S05]  /*0290*/  @P0 BREAK.RELIABLE B0 ;  /* 0x0000000000000942 */ /* 0x000fea0003800100 */
[----:B------:R-:W-:Y:S05]  /*02a0*/  @P0 BRA `(.L_x_5) ;  /* 0x0000000000900947 */ /* 0x000fea0003800000 */
[----:B------:R-:W2:Y:S04]  /*02b0*/  LDG.E.U8 R10, desc[UR6][R10.64] ;  /* 0x000000060a0a7981 */ /* 0x000ea8000c1e1100 */
[----:B--2---:R2:W-:Y:S01]  /*02c0*/  STS.U8 [UR4], R10 ;  /* 0x0000000aff007988 */ /* 0x0045e20008000004 */
[----:B------:R-:W-:Y:S05]  /*02d0*/  BRA `(.L_x_6) ;  /* 0x0000000000647947 */ /* 0x000fea0003800000 */
.L_x_4:
[----:B------:R-:W2:Y:S04]  /*02e0*/  LDG.E.U8 R10, desc[UR6][R10.64+0x2] ;  /* 0x000002060a0a7981 */ /* 0x000ea8000c1e1100 */
[----:B--2---:R2:W-:Y:S01]  /*02f0*/  STS.U8 [UR4+0x21], R10 ;  /* 0x0000210aff007988 */ /* 0x0045e20008000004 */
[----:B------:R-:W-:Y:S05]  /*0300*/  BRA `(.L_x_7) ;  /* 0x0000000000707947 */ /* 0x000fea0003800000 */
.L_x_3:
[----:B------:R-:W-:-:S13]  /*0310*/  ISETP.NE.AND P0, PT, R6, 0x1f, PT ;  /* 0x0000001f0600780c */ /* 0x000fda0003f05270 */
[----:B------:R-:W-:Y:S05]  /*0320*/  @!P0 BREAK.RELIABLE B0 ;  /* 0x0000000000008942 */ /* 0x000fea0003800100 */
[----:B------:R-:W-:Y:S05]  /*0330*/  @!P0 BRA `(.L_x_7) ;  /* 0x0000000000648947 */ /* 0x000fea0003800000 */
[----:B------:R-:W-:-:S13]  /*0340*/  ISETP.NE.AND P0, PT, R6, RZ, PT ;  /* 0x000000ff0600720c */ /* 0x000fda0003f05270 */
[----:B------:R-:W-:Y:S05]  /*0350*/  @P0 BREAK.RELIABLE B0 ;  /* 0x0000000000000942 */ /* 0x000fea0003800100 */
[----:B------:R-:W-:Y:S05]  /*0360*/  @P0 BRA `(.L_x_5) ;  /* 0x0000000000600947 */ /* 0x000fea0003800000 */
[----:B------:R-:W-:Y:S05]  /*0370*/  BRA `(.L_x_6) ;  /* 0x00000000003c7947 */ /* 0x000fea0003800000 */
.L_x_2:
[----:B------:R-:W-:-:S04]  /*0380*/  VIADD R13, R13, 0x2 ;  /* 0x000000020d0d7836 */ /* 0x000fc80000000000 */
        /* <DEDUP_REMOVED lines=13> */
[----:B--2---:R1:W-:Y:S02]  /*0460*/  STS.U8 [UR4+0x462], R10 ;  /* 0x0004620aff007988 */ /* 0x0043e40008000004 */
.L_x_6:
[----:B------:R-:W-:Y:S05]  /*0470*/  BSYNC.RELIABLE B0 ;  /* 0x0000000000007941 */ /* 0x000fea0003800100 */
.L_x_1:
[----:B------:R-:W3:Y:S04]  /*0480*/  LDG.E.U8 R8, desc[UR6][R4.64] ;  /* 0x0000000604087981 */ /* 0x000ee8000c1e1100 */
[----:B---3--:R4:W-:Y:S01]  /*0490*/  STS.U8 [R7+0x22], R8 ;  /* 0x0000220807007388 */ /* 0x0089e20000000000 */
[----:B------:R-:W-:Y:S05]  /*04a0*/  BRA `(.L_x_5) ;  /* 0x0000000000107947 */ /* 0x000fea0003800000 */
.L_x_8:
[----:B------:R-:W2:Y:S04]  /*04b0*/  LDG.E.U8 R10, desc[UR6][R10.64+0x2] ;  /* 0x000002060a0a7981 */ /* 0x000ea8000c1e1100 */
[----:B--2---:R1:W-:Y:S02]  /*04c0*/  STS.U8 [UR4+0x483], R10 ;  /* 0x0004830aff007988 */ /* 0x0043e40008000004 */
.L_x_7:
[----:B------:R-:W3:Y:S04]  /*04d0*/  LDG.E.U8 R8, desc[UR6][R4.64+0x2] ;  /* 0x0000020604087981 */ /* 0x000ee8000c1e1100 */
[----:B---3--:R3:W-:Y:S02]  /*04e0*/  STS.U8 [R7+0x43], R8 ;  /* 0x0000430807007388 */ /* 0x0087e40000000000 */
.L_x_5:
[----:B------:R-:W-:Y:S05]  /*04f0*/  BSYNC.RECONVERGENT B1 ;  /* 0x0000000000017941 */ /* 0x000fea0003800200 */
.L_x_0:
[----:B------:R-:W-:Y:S05]  /*0500*/  WARPSYNC.ALL ;  /* 0x0000000000007948 */ /* 0x000fea0003800000 */
[----:B------:R-:W-:Y:S01]  /*0510*/  LOP3.LUT R9, R6, R9, RZ, 0xfc, !PT ;  /* 0x0000000906097212 */ /* 0x000fe200078efcff */
[----:B------:R-:W-:Y:S03]  /*0520*/  BSSY.RECONVERGENT B1, `(.L_x_9) ;  /* 0x0000007000017945 */ /* 0x000fe60003800200 */
[----:B------:R-:W-:-:S04]  /*0530*/  LOP3.LUT P0, R9, R9, 0x3e0, RZ, 0xc0, !PT ;  /* 0x000003e009097812 */ /* 0x000fc8000780c0ff */
[----:B------:R-:W-:-:S09]  /*0540*/  ISETP.NE.AND P1, PT, R9, RZ, PT ;  /* 0x000000ff0900720c */ /* 0x000fd20003f25270 */
[----:B------:R-:W-:Y:S05]  /*0550*/  @P0 BRA `(.L_x_10) ;  /* 0x00000000000c0947 */ /* 0x000fea0003800000 */
[----:B------:R-:W5:Y:S01]  /*0560*/  LDG.E.U8 R4, desc[UR6][R4.64+0x1] ;  /* 0x0000010604047981 */ /* 0x000f62000c1e1100 */
[----:B------:R-:W-:-:S05]  /*0570*/  IMAD.IADD R9, R7, 0x1, R6 ;  /* 0x0000000107097824 */ /* 0x000fca00078e0206 */
[----:B-----5:R0:W-:Y:S02]  /*0580*/  STS.U8 [R9+0x23], R4 ;  /* 0x0000230409007388 */ /* 0x0201e40000000000 */
.L_x_10:
[----:B------:R-:W-:Y:S05]  /*0590*/  BSYNC.RECONVERGENT B1 ;  /* 0x0000000000017941 */ /* 0x000fea0003800200 */
.L_x_9:
[----:B------:R-:W-:Y:S06]  /*05a0*/  BAR.SYNC.DEFER_BLOCKING 0x0 ;  /* 0x0000000000007b1d */ /* 0x000fec0000010000 */
[----:B------:R-:W-:Y:S05]  /*05b0*/  @P1 EXIT ;  /* 0x000000000000194d */ /* 0x000fea0003800000 */
[----:B------:R-:W-:-:S05]  /*05c0*/  IMAD.IADD R12, R7, 0x1, R6 ;  /* 0x00000001070c7824 */ /* 0x000fca00078e0206 */
[----:B0-----:R-:W-:Y:S04]  /*05d0*/  LDS.U8 R4, [R12] ;  /* 0x000000000c047984 */ /* 0x001fe80000000000 */
[----:B------:R-:W-:Y:S04]  /*05e0*/  LDS.U8 R5, [R12+0x1] ;  /* 0x000001000c057984 */ /* 0x000fe80000000000 */
[----:B------:R-:W0:Y:S04]  /*05f0*/  LDS.U8 R6, [R12+0x2] ;  /* 0x000002000c067984 */ /* 0x000e280000000000 */
[----:B---34-:R-:W-:Y:S04]  /*0600*/  LDS.U8 R7, [R12+0x22] ;  /* 0x000022000c077984 */ /* 0x018fe80000000000 */
[----:B------:R-:W3:Y:S04]  /*0610*/  LDS.U8 R9, [R12+0x23] ;  /* 0x000023000c097984 */ /* 0x000ee80000000000 */
[----:B------:R-:W-:Y:S04]  /*0620*/  LDS.U8 R11, [R12+0x24] ;  /* 0x000024000c0b7984 */ /* 0x000fe80000000000 */
[----:B------:R-:W4:Y:S04]  /*0630*/  LDS.U8 R8, [R12+0x44] ;  /* 0x000044000c087984 */ /* 0x000f280000000000 */
[----:B------:R-:W-:Y:S04]  /*0640*/  LDS.U8 R13, [R12+0x45] ;  /* 0x000045000c0d7984 */ /* 0x000fe80000000000 */
[----:B-12---:R-:W1:Y:S01]  /*0650*/  LDS.U8 R10, [R12+0x46] ;  /* 0x000046000c0a7984 */ /* 0x006e620000000000 */
[----:B0-----:R-:W-:-:S04]  /*0660*/  IADD3 R4, PT, PT, R6, R4, R5 ;  /* 0x0000000406047210 */ /* 0x001fc80007ffe005 */
[----:B---3--:R-:W-:-:S04]  /*0670*/  IADD3 R4, PT, PT, R9, R4, R7 ;  /* 0x0000000409047210 */ /* 0x008fc80007ffe007 */
[----:B----4-:R-:W-:-:S04]  /*0680*/  IADD3 R4, PT, PT, R8, R4, R11 ;  /* 0x0000000408047210 */ /* 0x010fc80007ffe00b */
[----:B-1----:R-:W-:-:S05]  /*0690*/  IADD3 R4, PT, PT, R10, R4, R13 ;  /* 0x000000040a047210 */ /* 0x002fca0007ffe00d */
[----:B------:R-:W-:-:S05]  /*06a0*/  IMAD.IADD R6, R4, 0x1, -R9 ;  /* 0x0000000104067824 */ /* 0x000fca00078e0a09 */
[----:B------:R-:W-:-:S13]  /*06b0*/  ISETP.NE.AND P0, PT, R6, 0x3, PT ;  /* 0x000000030600780c */ /* 0x000fda0003f05270 */
[----:B------:R-:W-:Y:S05]  /*06c0*/  @!P0 BRA `(.L_x_11) ;  /* 0x0000000000448947 */ /* 0x000fea0003800000 */
[----:B------:R-:W-:-:S13]  /*06d0*/  ISETP.NE.AND P0, PT, R6, 0x2, PT ;  /* 0x000000020600780c */ /* 0x000fda0003f05270 */
[----:B------:R-:W0:Y:S02]  /*06e0*/  @!P0 LDC.64 R4, c[0x0][0x388] ;  /* 0x0000e200ff048b82 */ /* 0x000e240000000a00 */
[----:B0-----:R-:W-:-:S05]  /*06f0*/  @!P0 IADD3 R4, P1, PT, R2, R4, RZ ;  /* 0x0000000402048210 */ /* 0x001fca0007f3e0ff */
[----:B------:R-:W-:-:S05]  /*0700*/  @!P0 IMAD.X R5, R0, 0x1, R5, P1 ;  /* 0x0000000100058824 */ /* 0x000fca00008e0605 */
[----:B------:R0:W-:Y:S01]  /*0710*/  @!P0 STG.E.U8 desc[UR6][R4.64+0x1], R9 ;  /* 0x0000010904008986 */ /* 0x0001e2000c101106 */
[----:B------:R-:W-:Y:S05]  /*0720*/  @!P0 EXIT ;  /* 0x000000000000894d */ /* 0x000fea0003800000 */
[----:B------:R-:W-:-:S13]  /*0730*/  ISETP.GT.AND P0, PT, R6, 0x1, PT ;  /* 0x000000010600780c */ /* 0x000fda0003f04270 */
[----:B0-----:R-:W0:Y:S02]  /*0740*/  @!P0 LDC.64 R4, c[0x0][0x388] ;  /* 0x0000e200ff048b82 */ /* 0x001e240000000a00 */
[----:B0-----:R-:W-:-:S05]  /*0750*/  @!P0 IADD3 R4, P1, PT, R2, R4, RZ ;  /* 0x0000000402048210 */ /* 0x001fca0007f3e0ff */
[----:B------:R-:W-:-:S05]  /*0760*/  @!P0 IMAD.X R5, R0, 0x1, R5, P1 ;  /* 0x0000000100058824 */ /* 0x000fca00008e0605 */
[----:B------:R0:W-:Y:S01]  /*0770*/  @!P0 STG.E.U8 desc[UR6][R4.64+0x1], RZ ;  /* 0x000001ff04008986 */ /* 0x0001e2000c101106 */
[----:B------:R-:W-:Y:S05]  /*0780*/  @!P0 EXIT ;  /* 0x000000000000894d */ /* 0x000fea0003800000 */
[----:B------:R-:W1:Y:S02]  /*0790*/  LDCU.64 UR4, c[0x0][0x388] ;  /* 0x00007100ff0477ac */ /* 0x000e640008000a00 */
[----:B-1----:R-:W-:-:S04]  /*07a0*/  IADD3 R2, P0, PT, R2, UR4, RZ ;  /* 0x0000000402027c10 */ /* 0x002fc8000ff1e0ff */
[----:B------:R-:W-:-:S05]  /*07b0*/  IADD3.X R3, PT, PT, R0, UR5, RZ, P0, !PT ;  /* 0x0000000500037c10 */ /* 0x000fca00087fe4ff */
[----:B------:R-:W-:Y:S01]  /*07c0*/  STG.E.U8 desc[UR6][R2.64+0x1], RZ ;  /* 0x000001ff02007986 */ /* 0x000fe2000c101106 */
[----:B------:R-:W-:Y:S05]  /*07d0*/  EXIT ;  /* 0x000000000000794d */ /* 0x000fea0003800000 */
.L_x_11:
[----:B------:R-:W0:Y:S01]  /*07e0*/  LDCU.64 UR4, c[0x0][0x388] ;  /* 0x00007100ff0477ac */ /* 0x000e220008000a00 */
[----:B------:R-:W-:Y:S01]  /*07f0*/  IMAD.MOV.U32 R4, RZ, RZ, 0x1 ;  /* 0x00000001ff047424 */ /* 0x000fe200078e00ff */
[----:B0-----:R-:W-:-:S04]  /*0800*/  IADD3 R2, P0, PT, R2, UR4, RZ ;  /* 0x0000000402027c10 */ /* 0x001fc8000ff1e0ff */
[----:B------:R-:W-:Y:S02]  /*0810*/  IADD3.X R3, PT, PT, R0, UR5, RZ, P0, !PT ;  /* 0x0000000500037c10 */ /* 0x000fe400087fe4ff */
[----:B------:R-:W-:-:S05]  /*0820*/  PRMT R0, R4, 0x7610, R0 ;  /* 0x0000761004007816 */ /* 0x000fca0000000000 */
[----:B------:R-:W-:Y:S01]  /*0830*/  STG.E.U8 desc[UR6][R2.64+0x1], R0 ;  /* 0x0000010002007986 */ /* 0x000fe2000c101106 */
[----:B------:R-:W-:Y:S05]  /*0840*/  EXIT ;  /* 0x000000000000794d */ /* 0x000fea0003800000 */
.L_x_12:
[----:B------:R-:W-:-:S00]  /*0850*/  BRA `(.L_x_12) ;  /* 0xfffffffc00fc7947 */ /* 0x000fc0000383ffff */
[----:B------:R-:W-:-:S00]  /*0860*/  NOP ;  /* 0x0000000000007918 */ /* 0x000fc00000000000 */
        /* <DEDUP_REMOVED lines=9> */
.L_x_13:


//--------------------- .nv.shared._Z19playKernelSMPitchedPKhPhmii --------------------------
	.section	.nv.shared._Z19playKernelSMPitchedPKhPhmii,"aw",@nobits
	.sectionflags	@""
.nv.shared._Z19playKernelSMPitchedPKhPhmii:
	.zero		2180


//--------------------- .nv.shared.reserved.0     --------------------------
	.section	.nv.shared.reserved.0,"aw",@nobits
	.weak		__nv_reservedSMEM_offset_0_alias
	.size		__nv_reservedSMEM_offset_0_alias, 0, 64
	.other		__nv_reservedSMEM_offset_0_alias,@"STO_CUDA_RESERVED_SHARED STV_DEFAULT"
__nv_reservedSMEM_offset_0_alias:
	.zero		0
	.zero		64


//--------------------- .nv.constant0._Z19playKernelSMPitchedPKhPhmii --------------------------
	.section	.nv.constant0._Z19playKernelSMPitchedPKhPhmii,"a",@progbits
	.sectionflags	@""
	.align	4
.nv.constant0._Z19playKernelSMPitchedPKhPhmii:
	.zero		928


//--------------------- SYMBOLS --------------------------

	.type		.nv.reservedSmem.offset0,@object
	.size		.nv.reservedSmem.offset0,0x4
	.type		.nv.reservedSmem.cap,@object
	.size		.nv.reservedSmem.cap,0x4
